//
// Generated by NVIDIA NVVM Compiler
//
// Compiler Build ID: CL-36424714
// Cuda compilation tools, release 13.0, V13.0.88
// Based on NVVM 20.0.0
//

.version 9.0
.target sm_100
.address_size 64

	// .globl	_Z4spmvPiS_PdS0_S0_iii

.visible .entry _Z4spmvPiS_PdS0_S0_iii(
	.param .u64 .ptr .align 1 _Z4spmvPiS_PdS0_S0_iii_param_0,
	.param .u64 .ptr .align 1 _Z4spmvPiS_PdS0_S0_iii_param_1,
	.param .u64 .ptr .align 1 _Z4spmvPiS_PdS0_S0_iii_param_2,
	.param .u64 .ptr .align 1 _Z4spmvPiS_PdS0_S0_iii_param_3,
	.param .u64 .ptr .align 1 _Z4spmvPiS_PdS0_S0_iii_param_4,
	.param .u32 _Z4spmvPiS_PdS0_S0_iii_param_5,
	.param .u32 _Z4spmvPiS_PdS0_S0_iii_param_6,
	.param .u32 _Z4spmvPiS_PdS0_S0_iii_param_7
)
{
	.reg .pred 	%p<13>;
	.reg .b32 	%r<67>;
	.reg .b64 	%rd<92>;
	.reg .b64 	%fd<61>;

	ld.param.u64 	%rd7, [_Z4spmvPiS_PdS0_S0_iii_param_0];
	ld.param.u64 	%rd8, [_Z4spmvPiS_PdS0_S0_iii_param_1];
	ld.param.u64 	%rd9, [_Z4spmvPiS_PdS0_S0_iii_param_2];
	ld.param.u64 	%rd10, [_Z4spmvPiS_PdS0_S0_iii_param_3];
	ld.param.u64 	%rd11, [_Z4spmvPiS_PdS0_S0_iii_param_4];
	ld.param.u32 	%r18, [_Z4spmvPiS_PdS0_S0_iii_param_7];
	cvta.to.global.u64 	%rd1, %rd11;
	cvta.to.global.u64 	%rd2, %rd7;
	cvta.to.global.u64 	%rd3, %rd10;
	cvta.to.global.u64 	%rd4, %rd8;
	cvta.to.global.u64 	%rd5, %rd9;
	mov.u32 	%r19, %ctaid.x;
	mov.u32 	%r1, %ntid.x;
	mov.u32 	%r20, %tid.x;
	mad.lo.s32 	%r2, %r19, %r1, %r20;
	setp.ge.s32 	%p1, %r2, %r18;
	@%p1 bra 	$L__BB0_13;
	mov.u32 	%r21, %nctaid.x;
	mul.lo.s32 	%r22, %r21, %r1;
	add.s32 	%r23, %r22, %r18;
	add.s32 	%r24, %r23, -1;
	div.s32 	%r25, %r24, %r22;
	mul.lo.s32 	%r64, %r25, %r2;
	add.s32 	%r26, %r64, %r25;
	min.s32 	%r4, %r26, %r18;
	setp.ge.s32 	%p2, %r64, %r18;
	setp.lt.s32 	%p3, %r25, 1;
	or.pred  	%p4, %p2, %p3;
	@%p4 bra 	$L__BB0_13;
	add.s32 	%r27, %r64, 1;
	max.s32 	%r28, %r4, %r27;
	sub.s32 	%r5, %r28, %r64;
	and.b32  	%r6, %r5, 7;
	sub.s32 	%r29, %r64, %r28;
	setp.gt.u32 	%p5, %r29, -8;
	@%p5 bra 	$L__BB0_5;
	and.b32  	%r30, %r5, -8;
	neg.s32 	%r62, %r30;
	add.s64 	%rd6, %rd2, 16;
$L__BB0_4:
	.pragma "nounroll";
	mul.wide.s32 	%rd12, %r64, 8;
	add.s64 	%rd13, %rd5, %rd12;
	mul.wide.s32 	%rd14, %r64, 4;
	add.s64 	%rd15, %rd4, %rd14;
	add.s64 	%rd16, %rd6, %rd14;
	ld.global.f64 	%fd1, [%rd13];
	ld.global.u32 	%r31, [%rd15];
	mul.wide.s32 	%rd17, %r31, 8;
	add.s64 	%rd18, %rd3, %rd17;
	ld.global.f64 	%fd2, [%rd18];
	mul.f64 	%fd3, %fd1, %fd2;
	ld.global.u32 	%r32, [%rd16+-16];
	mul.wide.s32 	%rd19, %r32, 8;
	add.s64 	%rd20, %rd1, %rd19;
	atom.global.add.f64 	%fd4, [%rd20], %fd3;
	ld.global.f64 	%fd5, [%rd13+8];
	ld.global.u32 	%r33, [%rd15+4];
	mul.wide.s32 	%rd21, %r33, 8;
	add.s64 	%rd22, %rd3, %rd21;
	ld.global.f64 	%fd6, [%rd22];
	mul.f64 	%fd7, %fd5, %fd6;
	ld.global.u32 	%r34, [%rd16+-12];
	mul.wide.s32 	%rd23, %r34, 8;
	add.s64 	%rd24, %rd1, %rd23;
	atom.global.add.f64 	%fd8, [%rd24], %fd7;
	ld.global.f64 	%fd9, [%rd13+16];
	ld.global.u32 	%r35, [%rd15+8];
	mul.wide.s32 	%rd25, %r35, 8;
	add.s64 	%rd26, %rd3, %rd25;
	ld.global.f64 	%fd10, [%rd26];
	mul.f64 	%fd11, %fd9, %fd10;
	ld.global.u32 	%r36, [%rd16+-8];
	mul.wide.s32 	%rd27, %r36, 8;
	add.s64 	%rd28, %rd1, %rd27;
	atom.global.add.f64 	%fd12, [%rd28], %fd11;
	ld.global.f64 	%fd13, [%rd13+24];
	ld.global.u32 	%r37, [%rd15+12];
	mul.wide.s32 	%rd29, %r37, 8;
	add.s64 	%rd30, %rd3, %rd29;
	ld.global.f64 	%fd14, [%rd30];
	mul.f64 	%fd15, %fd13, %fd14;
	ld.global.u32 	%r38, [%rd16+-4];
	mul.wide.s32 	%rd31, %r38, 8;
	add.s64 	%rd32, %rd1, %rd31;
	atom.global.add.f64 	%fd16, [%rd32], %fd15;
	ld.global.f64 	%fd17, [%rd13+32];
	ld.global.u32 	%r39, [%rd15+16];
	mul.wide.s32 	%rd33, %r39, 8;
	add.s64 	%rd34, %rd3, %rd33;
	ld.global.f64 	%fd18, [%rd34];
	mul.f64 	%fd19, %fd17, %fd18;
	ld.global.u32 	%r40, [%rd16];
	mul.wide.s32 	%rd35, %r40, 8;
	add.s64 	%rd36, %rd1, %rd35;
	atom.global.add.f64 	%fd20, [%rd36], %fd19;
	ld.global.f64 	%fd21, [%rd13+40];
	ld.global.u32 	%r41, [%rd15+20];
	mul.wide.s32 	%rd37, %r41, 8;
	add.s64 	%rd38, %rd3, %rd37;
	ld.global.f64 	%fd22, [%rd38];
	mul.f64 	%fd23, %fd21, %fd22;
	ld.global.u32 	%r42, [%rd16+4];
	mul.wide.s32 	%rd39, %r42, 8;
	add.s64 	%rd40, %rd1, %rd39;
	atom.global.add.f64 	%fd24, [%rd40], %fd23;
	ld.global.f64 	%fd25, [%rd13+48];
	ld.global.u32 	%r43, [%rd15+24];
	mul.wide.s32 	%rd41, %r43, 8;
	add.s64 	%rd42, %rd3, %rd41;
	ld.global.f64 	%fd26, [%rd42];
	mul.f64 	%fd27, %fd25, %fd26;
	ld.global.u32 	%r44, [%rd16+8];
	mul.wide.s32 	%rd43, %r44, 8;
	add.s64 	%rd44, %rd1, %rd43;
	atom.global.add.f64 	%fd28, [%rd44], %fd27;
	ld.global.f64 	%fd29, [%rd13+56];
	ld.global.u32 	%r45, [%rd15+28];
	mul.wide.s32 	%rd45, %r45, 8;
	add.s64 	%rd46, %rd3, %rd45;
	ld.global.f64 	%fd30, [%rd46];
	mul.f64 	%fd31, %fd29, %fd30;
	ld.global.u32 	%r46, [%rd16+12];
	mul.wide.s32 	%rd47, %r46, 8;
	add.s64 	%rd48, %rd1, %rd47;
	atom.global.add.f64 	%fd32, [%rd48], %fd31;
	add.s32 	%r64, %r64, 8;
	add.s32 	%r62, %r62, 8;
	setp.ne.s32 	%p6, %r62, 0;
	@%p6 bra 	$L__BB0_4;
$L__BB0_5:
	setp.eq.s32 	%p7, %r6, 0;
	@%p7 bra 	$L__BB0_13;
	and.b32  	%r13, %r5, 3;
	setp.lt.u32 	%p8, %r6, 4;
	@%p8 bra 	$L__BB0_8;
	mul.wide.s32 	%rd49, %r64, 8;
	add.s64 	%rd50, %rd5, %rd49;
	ld.global.f64 	%fd33, [%rd50];
	mul.wide.s32 	%rd51, %r64, 4;
	add.s64 	%rd52, %rd4, %rd51;
	ld.global.u32 	%r47, [%rd52];
	mul.wide.s32 	%rd53, %r47, 8;
	add.s64 	%rd54, %rd3, %rd53;
	ld.global.f64 	%fd34, [%rd54];
	mul.f64 	%fd35, %fd33, %fd34;
	add.s64 	%rd55, %rd2, %rd51;
	ld.global.u32 	%r48, [%rd55];
	mul.wide.s32 	%rd56, %r48, 8;
	add.s64 	%rd57, %rd1, %rd56;
	atom.global.add.f64 	%fd36, [%rd57], %fd35;
	ld.global.f64 	%fd37, [%rd50+8];
	ld.global.u32 	%r49, [%rd52+4];
	mul.wide.s32 	%rd58, %r49, 8;
	add.s64 	%rd59, %rd3, %rd58;
	ld.global.f64 	%fd38, [%rd59];
	mul.f64 	%fd39, %fd37, %fd38;
	ld.global.u32 	%r50, [%rd55+4];
	mul.wide.s32 	%rd60, %r50, 8;
	add.s64 	%rd61, %rd1, %rd60;
	atom.global.add.f64 	%fd40, [%rd61], %fd39;
	ld.global.f64 	%fd41, [%rd50+16];
	ld.global.u32 	%r51, [%rd52+8];
	mul.wide.s32 	%rd62, %r51, 8;
	add.s64 	%rd63, %rd3, %rd62;
	ld.global.f64 	%fd42, [%rd63];
	mul.f64 	%fd43, %fd41, %fd42;
	ld.global.u32 	%r52, [%rd55+8];
	mul.wide.s32 	%rd64, %r52, 8;
	add.s64 	%rd65, %rd1, %rd64;
	atom.global.add.f64 	%fd44, [%rd65], %fd43;
	ld.global.f64 	%fd45, [%rd50+24];
	ld.global.u32 	%r53, [%rd52+12];
	mul.wide.s32 	%rd66, %r53, 8;
	add.s64 	%rd67, %rd3, %rd66;
	ld.global.f64 	%fd46, [%rd67];
	mul.f64 	%fd47, %fd45, %fd46;
	ld.global.u32 	%r54, [%rd55+12];
	mul.wide.s32 	%rd68, %r54, 8;
	add.s64 	%rd69, %rd1, %rd68;
	atom.global.add.f64 	%fd48, [%rd69], %fd47;
	add.s32 	%r64, %r64, 4;
$L__BB0_8:
	setp.eq.s32 	%p9, %r13, 0;
	@%p9 bra 	$L__BB0_13;
	setp.eq.s32 	%p10, %r13, 1;
	@%p10 bra 	$L__BB0_11;
	mul.wide.s32 	%rd70, %r64, 8;
	add.s64 	%rd71, %rd5, %rd70;
	ld.global.f64 	%fd49, [%rd71];
	mul.wide.s32 	%rd72, %r64, 4;
	add.s64 	%rd73, %rd4, %rd72;
	ld.global.u32 	%r55, [%rd73];
	mul.wide.s32 	%rd74, %r55, 8;
	add.s64 	%rd75, %rd3, %rd74;
	ld.global.f64 	%fd50, [%rd75];
	mul.f64 	%fd51, %fd49, %fd50;
	add.s64 	%rd76, %rd2, %rd72;
	ld.global.u32 	%r56, [%rd76];
	mul.wide.s32 	%rd77, %r56, 8;
	add.s64 	%rd78, %rd1, %rd77;
	atom.global.add.f64 	%fd52, [%rd78], %fd51;
	ld.global.f64 	%fd53, [%rd71+8];
	ld.global.u32 	%r57, [%rd73+4];
	mul.wide.s32 	%rd79, %r57, 8;
	add.s64 	%rd80, %rd3, %rd79;
	ld.global.f64 	%fd54, [%rd80];
	mul.f64 	%fd55, %fd53, %fd54;
	ld.global.u32 	%r58, [%rd76+4];
	mul.wide.s32 	%rd81, %r58, 8;
	add.s64 	%rd82, %rd1, %rd81;
	atom.global.add.f64 	%fd56, [%rd82], %fd55;
	add.s32 	%r64, %r64, 2;
$L__BB0_11:
	and.b32  	%r59, %r5, 1;
	setp.eq.b32 	%p11, %r59, 1;
	not.pred 	%p12, %p11;
	@%p12 bra 	$L__BB0_13;
	mul.wide.s32 	%rd83, %r64, 8;
	add.s64 	%rd84, %rd5, %rd83;
	ld.global.f64 	%fd57, [%rd84];
	mul.wide.s32 	%rd85, %r64, 4;
	add.s64 	%rd86, %rd4, %rd85;
	ld.global.u32 	%r60, [%rd86];
	mul.wide.s32 	%rd87, %r60, 8;
	add.s64 	%rd88, %rd3, %rd87;
	ld.global.f64 	%fd58, [%rd88];
	mul.f64 	%fd59, %fd57, %fd58;
	add.s64 	%rd89, %rd2, %rd85;
	ld.global.u32 	%r61, [%rd89];
	mul.wide.s32 	%rd90, %r61, 8;
	add.s64 	%rd91, %rd1, %rd90;
	atom.global.add.f64 	%fd60, [%rd91], %fd59;
$L__BB0_13:
	ret;

}


// ===== COMPILED SASS (sm_100) =====

	.target	sm_100

	.elftype	@"ET_EXEC"


//--------------------- .note.nv.tkinfo           --------------------------
	.section	.note.nv.tkinfo,"",@"SHT_NOTE"
	.sectionflags	@"SHF_NOTE_NV_TKINFO"
	.tkinfo
        /*0018*/ 	.word	0x00000002
        /*0030*/ 	.string	""
        /*0030*/ 	.string	"ptxas"
        /*0030*/ 	.string	"Cuda compilation tools, release 13.0, V13.0.88"
        /*0030*/ 	.string	"Build cuda_13.0.r13.0/compiler.36424714_0"
        /*0030*/ 	.string	"-arch sm_100 -m 64 "



//--------------------- .note.nv.cuinfo           --------------------------
	.section	.note.nv.cuinfo,"",@"SHT_NOTE"
	.sectionflags	@"SHF_NOTE_NV_CUINFO"
        /*0018*/ 	.short	0x0002
        /*001a*/ 	.short	0x0064
        /*001c*/ 	.short	0x0082
	.zero		2


//--------------------- .nv.info                  --------------------------
	.section	.nv.info,"",@"SHT_CUDA_INFO"
	.align	4


	//----- nvinfo : EIATTR_REGCOUNT
	.align		4
        /*0000*/ 	.byte	0x04, 0x2f
        /*0002*/ 	.short	(.L_1 - .L_0)
	.align		4
.L_0:
        /*0004*/ 	.word	index@(_Z4spmvPiS_PdS0_S0_iii)
        /*0008*/ 	.word	0x00000020


	//----- nvinfo : EIATTR_FRAME_SIZE
	.align		4
.L_1:
        /*000c*/ 	.byte	0x04, 0x11
        /*000e*/ 	.short	(.L_3 - .L_2)
	.align		4
.L_2:
        /*0010*/ 	.word	index@(_Z4spmvPiS_PdS0_S0_iii)
        /*0014*/ 	.word	0x00000000


	//----- nvinfo : EIATTR_MIN_STACK_SIZE
	.align		4
.L_3:
        /*0018*/ 	.byte	0x04, 0x12
        /*001a*/ 	.short	(.L_5 - .L_4)
	.align		4
.L_4:
        /*001c*/ 	.word	index@(_Z4spmvPiS_PdS0_S0_iii)
        /*0020*/ 	.word	0x00000000
.L_5:


//--------------------- .nv.compat                --------------------------
	.section	.nv.compat,"",@"SHT_CUDA_COMPAT_INFO"
	.align	4
        /*0000*/ 	.byte	0x02, 0x09, 0x00, 0x00, 0x02, 0x02, 0x01, 0x00, 0x02, 0x05, 0x05, 0x00, 0x03, 0x07, 0x01, 0x01
        /*0010*/ 	.byte	0x02, 0x03, 0x00, 0x00, 0x02, 0x06, 0x01, 0x00, 0x04, 0x0b, 0x08, 0x00, 0x01, 0x00, 0x00, 0x00
        /*0020*/ 	.byte	0x00, 0x00, 0x00, 0x00


//--------------------- .nv.info._Z4spmvPiS_PdS0_S0_iii --------------------------
	.section	.nv.info._Z4spmvPiS_PdS0_S0_iii,"",@"SHT_CUDA_INFO"
	.sectionflags	@""
	.align	4


	//----- nvinfo : EIATTR_CUDA_API_VERSION
	.align		4
        /*0000*/ 	.byte	0x04, 0x37
        /*0002*/ 	.short	(.L_7 - .L_6)
.L_6:
        /*0004*/ 	.word	0x00000082


	//----- nvinfo : EIATTR_KPARAM_INFO
	.align		4
.L_7:
        /*0008*/ 	.byte	0x04, 0x17
        /*000a*/ 	.short	(.L_9 - .L_8)
.L_8:
        /*000c*/ 	.word	0x00000000
        /*0010*/ 	.short	0x0007
        /*0012*/ 	.short	0x0030
        /*0014*/ 	.byte	0x00, 0xf0, 0x11, 0x00


	//----- nvinfo : EIATTR_KPARAM_INFO
	.align		4
.L_9:
        /*0018*/ 	.byte	0x04, 0x17
        /*001a*/ 	.short	(.L_11 - .L_10)
.L_10:
        /*001c*/ 	.word	0x00000000
        /*0020*/ 	.short	0x0006
        /*0022*/ 	.short	0x002c
        /*0024*/ 	.byte	0x00, 0xf0, 0x11, 0x00


	//----- nvinfo : EIATTR_KPARAM_INFO
	.align		4
.L_11:
        /*0028*/ 	.byte	0x04, 0x17
        /*002a*/ 	.short	(.L_13 - .L_12)
.L_12:
        /*002c*/ 	.word	0x00000000
        /*0030*/ 	.short	0x0005
        /*0032*/ 	.short	0x0028
        /*0034*/ 	.byte	0x00, 0xf0, 0x11, 0x00


	//----- nvinfo : EIATTR_KPARAM_INFO
	.align		4
.L_13:
        /*0038*/ 	.byte	0x04, 0x17
        /*003a*/ 	.short	(.L_15 - .L_14)
.L_14:
        /*003c*/ 	.word	0x00000000
        /*0040*/ 	.short	0x0004
        /*0042*/ 	.short	0x0020
        /*0044*/ 	.byte	0x00, 0xf5, 0x21, 0x00


	//----- nvinfo : EIATTR_KPARAM_INFO
	.align		4
.L_15:
        /*0048*/ 	.byte	0x04, 0x17
        /*004a*/ 	.short	(.L_17 - .L_16)
.L_16:
        /*004c*/ 	.word	0x00000000
        /*0050*/ 	.short	0x0003
        /*0052*/ 	.short	0x0018
        /*0054*/ 	.byte	0x00, 0xf5, 0x21, 0x00


	//----- nvinfo : EIATTR_KPARAM_INFO
	.align		4
.L_17:
        /*0058*/ 	.byte	0x04, 0x17
        /*005a*/ 	.short	(.L_19 - .L_18)
.L_18:
        /*005c*/ 	.word	0x00000000
        /*0060*/ 	.short	0x0002
        /*0062*/ 	.short	0x0010
        /*0064*/ 	.byte	0x00, 0xf5, 0x21, 0x00


	//----- nvinfo : EIATTR_KPARAM_INFO
	.align		4
.L_19:
        /*0068*/ 	.byte	0x04, 0x17
        /*006a*/ 	.short	(.L_21 - .L_20)
.L_20:
        /*006c*/ 	.word	0x00000000
        /*0070*/ 	.short	0x0001
        /*0072*/ 	.short	0x0008
        /*0074*/ 	.byte	0x00, 0xf5, 0x21, 0x00


	//----- nvinfo : EIATTR_KPARAM_INFO
	.align		4
.L_21:
        /*0078*/ 	.byte	0x04, 0x17
        /*007a*/ 	.short	(.L_23 - .L_22)
.L_22:
        /*007c*/ 	.word	0x00000000
        /*0080*/ 	.short	0x0000
        /*0082*/ 	.short	0x0000
        /*0084*/ 	.byte	0x00, 0xf5, 0x21, 0x00


	//----- nvinfo : EIATTR_SPARSE_MMA_MASK
	.align		4
.L_23:
        /*0088*/ 	.byte	0x03, 0x50
        /*008a*/ 	.short	0x0000


	//----- nvinfo : EIATTR_MAXREG_COUNT
	.align		4
        /*008c*/ 	.byte	0x03, 0x1b
        /*008e*/ 	.short	0x00ff


	//----- nvinfo : EIATTR_MERCURY_ISA_VERSION
	.align		4
        /*0090*/ 	.byte	0x03, 0x5f
        /*0092*/ 	.short	0x0101


	//----- nvinfo : EIATTR_VRC_CTA_INIT_COUNT
	.align		4
        /*0094*/ 	.byte	0x02, 0x4a
	.zero		1
	.zero		1


	//----- nvinfo : EIATTR_EXIT_INSTR_OFFSETS
	.align		4
        /*0098*/ 	.byte	0x04, 0x1c
        /*009a*/ 	.short	(.L_25 - .L_24)


	//   ....[0]....
.L_24:
        /*009c*/ 	.word	0x00000070


	//   ....[1]....
        /*00a0*/ 	.word	0x00000280


	//   ....[2]....
        /*00a4*/ 	.word	0x00000830


	//   ....[3]....
        /*00a8*/ 	.word	0x00000b30


	//   ....[4]....
        /*00ac*/ 	.word	0x00000d30


	//   ....[5]....
        /*00b0*/ 	.word	0x00000e40


	//----- nvinfo : EIATTR_CRS_STACK_SIZE
	.align		4
.L_25:
        /*00b4*/ 	.byte	0x04, 0x1e
        /*00b6*/ 	.short	(.L_27 - .L_26)
.L_26:
        /*00b8*/ 	.word	0x00000000


	//----- nvinfo : EIATTR_CBANK_PARAM_SIZE
	.align		4
.L_27:
        /*00bc*/ 	.byte	0x03, 0x19
        /*00be*/ 	.short	0x0034


	//----- nvinfo : EIATTR_PARAM_CBANK
	.align		4
        /*00c0*/ 	.byte	0x04, 0x0a
        /*00c2*/ 	.short	(.L_29 - .L_28)
	.align		4
.L_28:
        /*00c4*/ 	.word	index@(.nv.constant0._Z4spmvPiS_PdS0_S0_iii)
        /*00c8*/ 	.short	0x0380
        /*00ca*/ 	.short	0x0034


	//----- nvinfo : EIATTR_SW_WAR
	.align		4
.L_29:
        /*00cc*/ 	.byte	0x04, 0x36
        /*00ce*/ 	.short	(.L_31 - .L_30)
.L_30:
        /*00d0*/ 	.word	0x00000008
.L_31:


//--------------------- .nv.callgraph             --------------------------
	.section	.nv.callgraph,"",@"SHT_CUDA_CALLGRAPH"
	.align	4
	.sectionentsize	8
	.align		4
        /*0000*/ 	.word	0x00000000
	.align		4
        /*0004*/ 	.word	0xffffffff
	.align		4
        /*0008*/ 	.word	0x00000000
	.align		4
        /*000c*/ 	.word	0xfffffffe
	.align		4
        /*0010*/ 	.word	0x00000000
	.align		4
        /*0014*/ 	.word	0xfffffffd
	.align		4
        /*0018*/ 	.word	0x00000000
	.align		4
        /*001c*/ 	.word	0xfffffffc


//--------------------- .text._Z4spmvPiS_PdS0_S0_iii --------------------------
	.section	.text._Z4spmvPiS_PdS0_S0_iii,"ax",@progbits
	.align	128
        .global         _Z4spmvPiS_PdS0_S0_iii
        .type           _Z4spmvPiS_PdS0_S0_iii,@function
        .size           _Z4spmvPiS_PdS0_S0_iii,(.L_x_8 - _Z4spmvPiS_PdS0_S0_iii)
        .other          _Z4spmvPiS_PdS0_S0_iii,@"STO_CUDA_ENTRY STV_DEFAULT"
_Z4spmvPiS_PdS0_S0_iii:
.text._Z4spmvPiS_PdS0_S0_iii:
[----:B------:R-:W-:Y:S01]  /*0000*/  LDC R1, c[0x0][0x37c] ;  /* 0x0000df00ff017b82 */ /* 0x000fe20000000800 */
[----:B------:R-:W0:Y:S07]  /*0010*/  S2R R3, SR_TID.X ;  /* 0x0000000000037919 */ /* 0x000e2e0000002100 */
[----:B------:R-:W0:Y:S08]  /*0020*/  S2UR UR4, SR_CTAID.X ;  /* 0x00000000000479c3 */ /* 0x000e300000002500 */
[----:B------:R-:W0:Y:S08]  /*0030*/  LDC R4, c[0x0][0x360] ;  /* 0x0000d800ff047b82 */ /* 0x000e300000000800 */
[----:B------:R-:W1:Y:S01]  /*0040*/  LDC R7, c[0x0][0x3b0] ;  /* 0x0000ec00ff077b82 */ /* 0x000e620000000800 */
[----:B0-----:R-:W-:-:S05]  /*0050*/  IMAD R0, R4, UR4, R3 ;  /* 0x0000000404007c24 */ /* 0x001fca000f8e0203 */
[----:B-1----:R-:W-:-:S13]  /*0060*/  ISETP.GE.AND P0, PT, R0, R7, PT ;  /* 0x000000070000720c */ /* 0x002fda0003f06270 */
[----:B------:R-:W-:Y:S05]  /*0070*/  @P0 EXIT ;  /* 0x000000000000094d */ /* 0x000fea0003800000 */
[----:B------:R-:W0:Y:S02]  /*0080*/  LDC R3, c[0x0][0x370] ;  /* 0x0000dc00ff037b82 */ /* 0x000e240000000800 */
[----:B0-----:R-:W-:-:S05]  /*0090*/  IMAD R4, R4, R3, RZ ;  /* 0x0000000304047224 */ /* 0x001fca00078e02ff */
[-C--:B------:R-:W-:Y:S02]  /*00a0*/  IABS R9, R4.reuse ;  /* 0x0000000400097213 */ /* 0x080fe40000000000 */
[----:B------:R-:W-:Y:S02]  /*00b0*/  IADD3 R5, PT, PT, R4, -0x1, R7 ;  /* 0xffffffff04057810 */ /* 0x000fe40007ffe007 */
[----:B------:R-:W0:Y:S01]  /*00c0*/  I2F.RP R6, R9 ;  /* 0x0000000900067306 */ /* 0x000e220000209400 */
[----:B------:R-:W-:-:S04]  /*00d0*/  IABS R10, R4 ;  /* 0x00000004000a7213 */ /* 0x000fc80000000000 */
[----:B------:R-:W-:-:S03]  /*00e0*/  IADD3 R10, PT, PT, RZ, -R10, RZ ;  /* 0x8000000aff0a7210 */ /* 0x000fc60007ffe0ff */
[----:B0-----:R-:W0:Y:S02]  /*00f0*/  MUFU.RCP R6, R6 ;  /* 0x0000000600067308 */ /* 0x001e240000001000 */
[----:B0-----:R-:W-:Y:S02]  /*0100*/  IADD3 R2, PT, PT, R6, 0xffffffe, RZ ;  /* 0x0ffffffe06027810 */ /* 0x001fe40007ffe0ff */
[----:B------:R-:W-:-:S04]  /*0110*/  IABS R6, R5 ;  /* 0x0000000500067213 */ /* 0x000fc80000000000 */
[----:B------:R0:W1:Y:S01]  /*0120*/  F2I.FTZ.U32.TRUNC.NTZ R3, R2 ;  /* 0x0000000200037305 */ /* 0x000062000021f000 */
[----:B------:R-:W-:-:S04]  /*0130*/  LOP3.LUT R5, R5, R4, RZ, 0x3c, !PT ;  /* 0x0000000405057212 */ /* 0x000fc800078e3cff */
[----:B------:R-:W-:Y:S01]  /*0140*/  ISETP.GE.AND P1, PT, R5, RZ, PT ;  /* 0x000000ff0500720c */ /* 0x000fe20003f26270 */
[----:B0-----:R-:W-:Y:S01]  /*0150*/  HFMA2 R2, -RZ, RZ, 0, 0 ;  /* 0x00000000ff027431 */ /* 0x001fe200000001ff */
[----:B-1----:R-:W-:-:S05]  /*0160*/  IADD3 R8, PT, PT, RZ, -R3, RZ ;  /* 0x80000003ff087210 */ /* 0x002fca0007ffe0ff */
[----:B------:R-:W-:-:S04]  /*0170*/  IMAD R11, R8, R9, RZ ;  /* 0x00000009080b7224 */ /* 0x000fc800078e02ff */
[----:B------:R-:W-:Y:S01]  /*0180*/  IMAD.HI.U32 R3, R3, R11, R2 ;  /* 0x0000000b03037227 */ /* 0x000fe200078e0002 */
[----:B------:R-:W-:-:S05]  /*0190*/  MOV R2, R10 ;  /* 0x0000000a00027202 */ /* 0x000fca0000000f00 */
[----:B------:R-:W-:-:S04]  /*01a0*/  IMAD.HI.U32 R3, R3, R6, RZ ;  /* 0x0000000603037227 */ /* 0x000fc800078e00ff */
[----:B------:R-:W-:-:S05]  /*01b0*/  IMAD R2, R3, R2, R6 ;  /* 0x0000000203027224 */ /* 0x000fca00078e0206 */
[----:B------:R-:W-:-:S13]  /*01c0*/  ISETP.GT.U32.AND P2, PT, R9, R2, PT ;  /* 0x000000020900720c */ /* 0x000fda0003f44070 */
[-C--:B------:R-:W-:Y:S02]  /*01d0*/  @!P2 IADD3 R2, PT, PT, R2, -R9.reuse, RZ ;  /* 0x800000090202a210 */ /* 0x080fe40007ffe0ff */
[----:B------:R-:W-:Y:S02]  /*01e0*/  @!P2 IADD3 R3, PT, PT, R3, 0x1, RZ ;  /* 0x000000010303a810 */ /* 0x000fe40007ffe0ff */
[----:B------:R-:W-:Y:S02]  /*01f0*/  ISETP.GE.U32.AND P0, PT, R2, R9, PT ;  /* 0x000000090200720c */ /* 0x000fe40003f06070 */
[----:B------:R-:W-:-:S11]  /*0200*/  ISETP.NE.AND P2, PT, R4, RZ, PT ;  /* 0x000000ff0400720c */ /* 0x000fd60003f45270 */
[----:B------:R-:W-:-:S04]  /*0210*/  @P0 IADD3 R3, PT, PT, R3, 0x1, RZ ;  /* 0x0000000103030810 */ /* 0x000fc80007ffe0ff */
[----:B------:R-:W-:Y:S02]  /*0220*/  @!P1 IADD3 R3, PT, PT, -R3, RZ, RZ ;  /* 0x000000ff03039210 */ /* 0x000fe40007ffe1ff */
[----:B------:R-:W-:-:S04]  /*0230*/  @!P2 LOP3.LUT R3, RZ, R4, RZ, 0x33, !PT ;  /* 0x00000004ff03a212 */ /* 0x000fc800078e33ff */
[----:B------:R-:W-:Y:S01]  /*0240*/  ISETP.GE.AND P0, PT, R3, 0x1, PT ;  /* 0x000000010300780c */ /* 0x000fe20003f06270 */
[----:B------:R-:W-:-:S05]  /*0250*/  IMAD R0, R0, R3, RZ ;  /* 0x0000000300007224 */ /* 0x000fca00078e02ff */
[C---:B------:R-:W-:Y:S02]  /*0260*/  ISETP.GE.OR P0, PT, R0.reuse, R7, !P0 ;  /* 0x000000070000720c */ /* 0x040fe40004706670 */
[----:B------:R-:W-:-:S11]  /*0270*/  VIADDMNMX R3, R0, R3, R7, PT ;  /* 0x0000000300037246 */ /* 0x000fd60003800107 */
[----:B------:R-:W-:Y:S05]  /*0280*/  @P0 EXIT ;  /* 0x000000000000094d */ /* 0x000fea0003800000 */
[C---:B------:R-:W-:Y:S01]  /*0290*/  VIADDMNMX R3, R0.reuse, 0x1, R3, !PT ;  /* 0x0000000100037846 */ /* 0x040fe20007800103 */
[----:B------:R-:W0:Y:S01]  /*02a0*/  LDCU.64 UR4, c[0x0][0x358] ;  /* 0x00006b00ff0477ac */ /* 0x000e220008000a00 */
[----:B------:R-:W-:Y:S02]  /*02b0*/  BSSY.RECONVERGENT B0, `(.L_x_0) ;  /* 0x0000057000007945 */ /* 0x000fe40003800200 */
[CC--:B------:R-:W-:Y:S02]  /*02c0*/  IADD3 R2, PT, PT, -R0.reuse, R3.reuse, RZ ;  /* 0x0000000300027210 */ /* 0x0c0fe40007ffe1ff */
[----:B------:R-:W-:Y:S02]  /*02d0*/  IADD3 R3, PT, PT, R0, -R3, RZ ;  /* 0x8000000300037210 */ /* 0x000fe40007ffe0ff */
[----:B------:R-:W-:Y:S02]  /*02e0*/  LOP3.LUT R24, R2, 0x7, RZ, 0xc0, !PT ;  /* 0x0000000702187812 */ /* 0x000fe400078ec0ff */
[----:B------:R-:W-:-:S02]  /*02f0*/  ISETP.GT.U32.AND P1, PT, R3, -0x8, PT ;  /* 0xfffffff80300780c */ /* 0x000fc40003f24070 */
[----:B------:R-:W-:-:S11]  /*0300*/  ISETP.NE.AND P0, PT, R24, RZ, PT ;  /* 0x000000ff1800720c */ /* 0x000fd60003f05270 */
[----:B0-----:R-:W-:Y:S05]  /*0310*/  @P1 BRA `(.L_x_1) ;  /* 0x0000000400401947 */ /* 0x001fea0003800000 */
[----:B------:R-:W0:Y:S01]  /*0320*/  LDC.64 R4, c[0x0][0x380] ;  /* 0x0000e000ff047b82 */ /* 0x000e220000000a00 */
[----:B------:R-:W-:-:S04]  /*0330*/  LOP3.LUT R3, R2, 0xfffffff8, RZ, 0xc0, !PT ;  /* 0xfffffff802037812 */ /* 0x000fc800078ec0ff */
[----:B------:R-:W-:Y:S02]  /*0340*/  IADD3 R3, PT, PT, -R3, RZ, RZ ;  /* 0x000000ff03037210 */ /* 0x000fe40007ffe1ff */
[----:B0-----:R-:W-:-:S04]  /*0350*/  IADD3 R4, P1, PT, R4, 0x10, RZ ;  /* 0x0000001004047810 */ /* 0x001fc80007f3e0ff */
[----:B------:R-:W-:-:S09]  /*0360*/  IADD3.X R5, PT, PT, RZ, R5, RZ, P1, !PT ;  /* 0x00000005ff057210 */ /* 0x000fd20000ffe4ff */
.L_x_2:
[----:B0-----:R-:W0:Y:S08]  /*0370*/  LDC.64 R12, c[0x0][0x388] ;  /* 0x0000e200ff0c7b82 */ /* 0x001e300000000a00 */
[----:B------:R-:W1:Y:S08]  /*0380*/  LDC.64 R10, c[0x0][0x398] ;  /* 0x0000e600ff0a7b82 */ /* 0x000e700000000a00 */
[----:B------:R-:W2:Y:S01]  /*0390*/  LDC.64 R8, c[0x0][0x390] ;  /* 0x0000e400ff087b82 */ /* 0x000ea20000000a00 */
[----:B0-----:R-:W-:-:S07]  /*03a0*/  IMAD.WIDE R12, R0, 0x4, R12 ;  /* 0x00000004000c7825 */ /* 0x001fce00078e020c */
[----:B------:R-:W0:Y:S01]  /*03b0*/  LDC.64 R14, c[0x0][0x3a0] ;  /* 0x0000e800ff0e7b82 */ /* 0x000e220000000a00 */
[----:B------:R-:W1:Y:S01]  /*03c0*/  LDG.E R19, desc[UR4][R12.64] ;  /* 0x000000040c137981 */ /* 0x000e62000c1e1900 */
[----:B------:R-:W-:-:S05]  /*03d0*/  IMAD.WIDE R6, R0, 0x4, R4 ;  /* 0x0000000400067825 */ /* 0x000fca00078e0204 */
[----:B------:R-:W0:Y:S01]  /*03e0*/  LDG.E R21, desc[UR4][R6.64+-0x10] ;  /* 0xfffff00406157981 */ /* 0x000e22000c1e1900 */
[----:B--2---:R-:W-:-:S05]  /*03f0*/  IMAD.WIDE R8, R0, 0x8, R8 ;  /* 0x0000000800087825 */ /* 0x004fca00078e0208 */
[----:B------:R-:W2:Y:S01]  /*0400*/  LDG.E.64 R16, desc[UR4][R8.64] ;  /* 0x0000000408107981 */ /* 0x000ea2000c1e1b00 */
[----:B-1----:R-:W-:-:S06]  /*0410*/  IMAD.WIDE R18, R19, 0x8, R10 ;  /* 0x0000000813127825 */ /* 0x002fcc00078e020a */
[----:B------:R-:W2:Y:S01]  /*0420*/  LDG.E.64 R18, desc[UR4][R18.64] ;  /* 0x0000000412127981 */ /* 0x000ea2000c1e1b00 */
[----:B0-----:R-:W-:Y:S01]  /*0430*/  IMAD.WIDE R20, R21, 0x8, R14 ;  /* 0x0000000815147825 */ /* 0x001fe200078e020e */
[----:B--2---:R-:W-:-:S07]  /*0440*/  DMUL R16, R16, R18 ;  /* 0x0000001210107228 */ /* 0x004fce0000000000 */
[----:B------:R0:W-:Y:S04]  /*0450*/  REDG.E.ADD.F64.RN.STRONG.GPU desc[UR4][R20.64], R16 ;  /* 0x00000010140079a6 */ /* 0x0001e8000c12ff04 */
[----:B------:R-:W2:Y:S04]  /*0460*/  LDG.E R27, desc[UR4][R12.64+0x4] ;  /* 0x000004040c1b7981 */ /* 0x000ea8000c1e1900 */
[----:B------:R-:W3:Y:S04]  /*0470*/  LDG.E.64 R22, desc[UR4][R8.64+0x8] ;  /* 0x0000080408167981 */ /* 0x000ee8000c1e1b00 */
[----:B------:R-:W4:Y:S01]  /*0480*/  LDG.E R25, desc[UR4][R6.64+-0xc] ;  /* 0xfffff40406197981 */ /* 0x000f22000c1e1900 */
[----:B--2---:R-:W-:-:S06]  /*0490*/  IMAD.WIDE R26, R27, 0x8, R10 ;  /* 0x000000081b1a7825 */ /* 0x004fcc00078e020a */
[----:B------:R-:W3:Y:S01]  /*04a0*/  LDG.E.64 R26, desc[UR4][R26.64] ;  /* 0x000000041a1a7981 */ /* 0x000ee2000c1e1b00 */
[----:B----4-:R-:W-:Y:S01]  /*04b0*/  IMAD.WIDE R18, R25, 0x8, R14 ;  /* 0x0000000819127825 */ /* 0x010fe200078e020e */
[----:B---3--:R-:W-:-:S07]  /*04c0*/  DMUL R22, R22, R26 ;  /* 0x0000001a16167228 */ /* 0x008fce0000000000 */
[----:B------:R1:W-:Y:S04]  /*04d0*/  REDG.E.ADD.F64.RN.STRONG.GPU desc[UR4][R18.64], R22 ;  /* 0x00000016120079a6 */ /* 0x0003e8000c12ff04 */
[----:B------:R-:W2:Y:S04]  /*04e0*/  LDG.E R29, desc[UR4][R12.64+0x8] ;  /* 0x000008040c1d7981 */ /* 0x000ea8000c1e1900 */
[----:B0-----:R-:W3:Y:S04]  /*04f0*/  LDG.E.64 R16, desc[UR4][R8.64+0x10] ;  /* 0x0000100408107981 */ /* 0x001ee8000c1e1b00 */
[----:B------:R-:W4:Y:S01]  /*0500*/  LDG.E R21, desc[UR4][R6.64+-0x8] ;  /* 0xfffff80406157981 */ /* 0x000f22000c1e1900 */
[----:B--2---:R-:W-:-:S06]  /*0510*/  IMAD.WIDE R28, R29, 0x8, R10 ;  /* 0x000000081d1c7825 */ /* 0x004fcc00078e020a */
[----:B------:R-:W3:Y:S01]  /*0520*/  LDG.E.64 R28, desc[UR4][R28.64] ;  /* 0x000000041c1c7981 */ /* 0x000ee2000c1e1b00 */
[----:B----4-:R-:W-:Y:S01]  /*0530*/  IMAD.WIDE R20, R21, 0x8, R14 ;  /* 0x0000000815147825 */ /* 0x010fe200078e020e */
[----:B---3--:R-:W-:-:S07]  /*0540*/  DMUL R16, R16, R28 ;  /* 0x0000001c10107228 */ /* 0x008fce0000000000 */
[----:B------:R0:W-:Y:S04]  /*0550*/  REDG.E.ADD.F64.RN.STRONG.GPU desc[UR4][R20.64], R16 ;  /* 0x00000010140079a6 */ /* 0x0001e8000c12ff04 */
[----:B------:R-:W2:Y:S04]  /*0560*/  LDG.E R27, desc[UR4][R12.64+0xc] ;  /* 0x00000c040c1b7981 */ /* 0x000ea8000c1e1900 */
[----:B-1----:R-:W3:Y:S04]  /*0570*/  LDG.E.64 R18, desc[UR4][R8.64+0x18] ;  /* 0x0000180408127981 */ /* 0x002ee8000c1e1b00 */
        /* <DEDUP_REMOVED lines=31> */
[----:B-1----:R-:W3:Y:S01]  /*0770*/  LDG.E R19, desc[UR4][R6.64+0xc] ;  /* 0x00000c0406137981 */ /* 0x002ee2000c1e1900 */
[----:B--2---:R-:W-:-:S03]  /*0780*/  IMAD.WIDE R26, R27, 0x8, R10 ;  /* 0x000000081b1a7825 */ /* 0x004fc600078e020a */
[----:B------:R-:W2:Y:S04]  /*0790*/  LDG.E.64 R10, desc[UR4][R8.64+0x38] ;  /* 0x00003804080a7981 */ /* 0x000ea8000c1e1b00 */
[----:B------:R-:W2:Y:S01]  /*07a0*/  LDG.E.64 R26, desc[UR4][R26.64] ;  /* 0x000000041a1a7981 */ /* 0x000ea2000c1e1b00 */
[----:B------:R-:W-:-:S04]  /*07b0*/  IADD3 R3, PT, PT, R3, 0x8, RZ ;  /* 0x0000000803037810 */ /* 0x000fc80007ffe0ff */
[----:B------:R-:W-:Y:S01]  /*07c0*/  ISETP.NE.AND P1, PT, R3, RZ, PT ;  /* 0x000000ff0300720c */ /* 0x000fe20003f25270 */
[----:B---3--:R-:W-:Y:S01]  /*07d0*/  IMAD.WIDE R14, R19, 0x8, R14 ;  /* 0x00000008130e7825 */ /* 0x008fe200078e020e */
[----:B------:R-:W-:Y:S01]  /*07e0*/  IADD3 R0, PT, PT, R0, 0x8, RZ ;  /* 0x0000000800007810 */ /* 0x000fe20007ffe0ff */
[----:B--2---:R-:W-:-:S07]  /*07f0*/  DMUL R10, R10, R26 ;  /* 0x0000001a0a0a7228 */ /* 0x004fce0000000000 */
[----:B------:R0:W-:Y:S03]  /*0800*/  REDG.E.ADD.F64.RN.STRONG.GPU desc[UR4][R14.64], R10 ;  /* 0x0000000a0e0079a6 */ /* 0x0001e6000c12ff04 */
[----:B------:R-:W-:Y:S05]  /*0810*/  @P1 BRA `(.L_x_2) ;  /* 0xfffffff800d41947 */ /* 0x000fea000383ffff */
.L_x_1:
[----:B------:R-:W-:Y:S05]  /*0820*/  BSYNC.RECONVERGENT B0 ;  /* 0x0000000000007941 */ /* 0x000fea0003800200 */
.L_x_0:
[----:B------:R-:W-:Y:S05]  /*0830*/  @!P0 EXIT ;  /* 0x000000000000894d */ /* 0x000fea0003800000 */
[----:B------:R-:W-:Y:S01]  /*0840*/  ISETP.GE.U32.AND P0, PT, R24, 0x4, PT ;  /* 0x000000041800780c */ /* 0x000fe20003f06070 */
[----:B------:R-:W-:Y:S01]  /*0850*/  BSSY.RECONVERGENT B0, `(.L_x_3) ;  /* 0x000002d000007945 */ /* 0x000fe20003800200 */
[----:B------:R-:W-:-:S04]  /*0860*/  LOP3.LUT R3, R2, 0x3, RZ, 0xc0, !PT ;  /* 0x0000000302037812 */ /* 0x000fc800078ec0ff */
[----:B------:R-:W-:-:S07]  /*0870*/  ISETP.NE.AND P1, PT, R3, RZ, PT ;  /* 0x000000ff0300720c */ /* 0x000fce0003f25270 */
[----:B------:R-:W-:Y:S06]  /*0880*/  @!P0 BRA `(.L_x_4) ;  /* 0x0000000000a48947 */ /* 0x000fec0003800000 */
[----:B------:R-:W1:Y:S08]  /*0890*/  LDC.64 R4, c[0x0][0x388] ;  /* 0x0000e200ff047b82 */ /* 0x000e700000000a00 */
[----:B------:R-:W2:Y:S08]  /*08a0*/  LDC.64 R6, c[0x0][0x398] ;  /* 0x0000e600ff067b82 */ /* 0x000eb00000000a00 */
[----:B------:R-:W3:Y:S01]  /*08b0*/  LDC.64 R8, c[0x0][0x390] ;  /* 0x0000e400ff087b82 */ /* 0x000ee20000000a00 */
[----:B-1----:R-:W-:-:S07]  /*08c0*/  IMAD.WIDE R4, R0, 0x4, R4 ;  /* 0x0000000400047825 */ /* 0x002fce00078e0204 */
[----:B0-----:R-:W0:Y:S01]  /*08d0*/  LDC.64 R10, c[0x0][0x380] ;  /* 0x0000e000ff0a7b82 */ /* 0x001e220000000a00 */
[----:B------:R-:W2:Y:S07]  /*08e0*/  LDG.E R17, desc[UR4][R4.64] ;  /* 0x0000000404117981 */ /* 0x000eae000c1e1900 */
[----:B------:R-:W1:Y:S01]  /*08f0*/  LDC.64 R12, c[0x0][0x3a0] ;  /* 0x0000e800ff0c7b82 */ /* 0x000e620000000a00 */
[----:B---3--:R-:W-:-:S05]  /*0900*/  IMAD.WIDE R8, R0, 0x8, R8 ;  /* 0x0000000800087825 */ /* 0x008fca00078e0208 */
[----:B------:R-:W3:Y:S01]  /*0910*/  LDG.E.64 R14, desc[UR4][R8.64] ;  /* 0x00000004080e7981 */ /* 0x000ee2000c1e1b00 */
[----:B0-----:R-:W-:-:S05]  /*0920*/  IMAD.WIDE R10, R0, 0x4, R10 ;  /* 0x00000004000a7825 */ /* 0x001fca00078e020a */
[----:B------:R-:W1:Y:S01]  /*0930*/  LDG.E R19, desc[UR4][R10.64] ;  /* 0x000000040a137981 */ /* 0x000e62000c1e1900 */
[----:B--2---:R-:W-:-:S06]  /*0940*/  IMAD.WIDE R16, R17, 0x8, R6 ;  /* 0x0000000811107825 */ /* 0x004fcc00078e0206 */
[----:B------:R-:W3:Y:S01]  /*0950*/  LDG.E.64 R16, desc[UR4][R16.64] ;  /* 0x0000000410107981 */ /* 0x000ee2000c1e1b00 */
[----:B-1----:R-:W-:Y:S01]  /*0960*/  IMAD.WIDE R18, R19, 0x8, R12 ;  /* 0x0000000813127825 */ /* 0x002fe200078e020c */
[----:B---3--:R-:W-:-:S07]  /*0970*/  DMUL R14, R14, R16 ;  /* 0x000000100e0e7228 */ /* 0x008fce0000000000 */
        /* <DEDUP_REMOVED lines=17> */
[----:B------:R-:W3:Y:S04]  /*0a90*/  LDG.E R23, desc[UR4][R4.64+0xc] ;  /* 0x00000c0404177981 */ /* 0x000ee8000c1e1900 */
[----:B-1----:R-:W4:Y:S01]  /*0aa0*/  LDG.E R17, desc[UR4][R10.64+0xc] ;  /* 0x00000c040a117981 */ /* 0x002f22000c1e1900 */
[----:B---3--:R-:W-:-:S03]  /*0ab0*/  IMAD.WIDE R22, R23, 0x8, R6 ;  /* 0x0000000817167825 */ /* 0x008fc600078e0206 */
[----:B------:R-:W3:Y:S04]  /*0ac0*/  LDG.E.64 R6, desc[UR4][R8.64+0x18] ;  /* 0x0000180408067981 */ /* 0x000ee8000c1e1b00 */
[----:B------:R-:W3:Y:S01]  /*0ad0*/  LDG.E.64 R22, desc[UR4][R22.64] ;  /* 0x0000000416167981 */ /* 0x000ee2000c1e1b00 */
[----:B----4-:R-:W-:Y:S01]  /*0ae0*/  IMAD.WIDE R12, R17, 0x8, R12 ;  /* 0x00000008110c7825 */ /* 0x010fe200078e020c */
[----:B---3--:R-:W-:-:S07]  /*0af0*/  DMUL R6, R6, R22 ;  /* 0x0000001606067228 */ /* 0x008fce0000000000 */
[----:B------:R2:W-:Y:S01]  /*0b00*/  REDG.E.ADD.F64.RN.STRONG.GPU desc[UR4][R12.64], R6 ;  /* 0x000000060c0079a6 */ /* 0x0005e2000c12ff04 */
[----:B------:R-:W-:-:S07]  /*0b10*/  IADD3 R0, PT, PT, R0, 0x4, RZ ;  /* 0x0000000400007810 */ /* 0x000fce0007ffe0ff */
.L_x_4:
[----:B------:R-:W-:Y:S05]  /*0b20*/  BSYNC.RECONVERGENT B0 ;  /* 0x0000000000007941 */ /* 0x000fea0003800200 */
.L_x_3:
[----:B------:R-:W-:Y:S05]  /*0b30*/  @!P1 EXIT ;  /* 0x000000000000994d */ /* 0x000fea0003800000 */
[----:B------:R-:W-:Y:S01]  /*0b40*/  ISETP.NE.AND P0, PT, R3, 0x1, PT ;  /* 0x000000010300780c */ /* 0x000fe20003f05270 */
[----:B------:R-:W-:Y:S01]  /*0b50*/  BSSY.RECONVERGENT B0, `(.L_x_5) ;  /* 0x000001d000007945 */ /* 0x000fe20003800200 */
[----:B------:R-:W-:-:S04]  /*0b60*/  LOP3.LUT R2, R2, 0x1, RZ, 0xc0, !PT ;  /* 0x0000000102027812 */ /* 0x000fc800078ec0ff */
[----:B------:R-:W-:-:S07]  /*0b70*/  ISETP.NE.U32.AND P1, PT, R2, 0x1, PT ;  /* 0x000000010200780c */ /* 0x000fce0003f25070 */
[----:B------:R-:W-:Y:S06]  /*0b80*/  @!P0 BRA `(.L_x_6) ;  /* 0x0000000000648947 */ /* 0x000fec0003800000 */
[----:B------:R-:W1:Y:S08]  /*0b90*/  LDC.64 R8, c[0x0][0x388] ;  /* 0x0000e200ff087b82 */ /* 0x000e700000000a00 */
[----:B--2---:R-:W2:Y:S08]  /*0ba0*/  LDC.64 R6, c[0x0][0x398] ;  /* 0x0000e600ff067b82 */ /* 0x004eb00000000a00 */
[----:B------:R-:W3:Y:S01]  /*0bb0*/  LDC.64 R4, c[0x0][0x390] ;  /* 0x0000e400ff047b82 */ /* 0x000ee20000000a00 */
[----:B-1----:R-:W-:-:S07]  /*0bc0*/  IMAD.WIDE R8, R0, 0x4, R8 ;  /* 0x0000000400087825 */ /* 0x002fce00078e0208 */
[----:B------:R-:W1:Y:S01]  /*0bd0*/  LDC.64 R2, c[0x0][0x380] ;  /* 0x0000e000ff027b82 */ /* 0x000e620000000a00 */
[----:B0-----:R-:W2:Y:S07]  /*0be0*/  LDG.E R15, desc[UR4][R8.64] ;  /* 0x00000004080f7981 */ /* 0x001eae000c1e1900 */
[----:B------:R-:W0:Y:S01]  /*0bf0*/  LDC.64 R10, c[0x0][0x3a0] ;  /* 0x0000e800ff0a7b82 */ /* 0x000e220000000a00 */
[----:B---3--:R-:W-:-:S05]  /*0c00*/  IMAD.WIDE R4, R0, 0x8, R4 ;  /* 0x0000000800047825 */ /* 0x008fca00078e0204 */
[----:B------:R-:W3:Y:S01]  /*0c10*/  LDG.E.64 R12, desc[UR4][R4.64] ;  /* 0x00000004040c7981 */ /* 0x000ee2000c1e1b00 */
[----:B-1----:R-:W-:-:S05]  /*0c20*/  IMAD.WIDE R2, R0, 0x4, R2 ;  /* 0x0000000400027825 */ /* 0x002fca00078e0202 */
[----:B------:R-:W0:Y:S01]  /*0c30*/  LDG.E R17, desc[UR4][R2.64] ;  /* 0x0000000402117981 */ /* 0x000e22000c1e1900 */
[----:B--2---:R-:W-:-:S06]  /*0c40*/  IMAD.WIDE R14, R15, 0x8, R6 ;  /* 0x000000080f0e7825 */ /* 0x004fcc00078e0206 */
[----:B------:R-:W3:Y:S01]  /*0c50*/  LDG.E.64 R14, desc[UR4][R14.64] ;  /* 0x000000040e0e7981 */ /* 0x000ee2000c1e1b00 */
[----:B0-----:R-:W-:Y:S01]  /*0c60*/  IMAD.WIDE R16, R17, 0x8, R10 ;  /* 0x0000000811107825 */ /* 0x001fe200078e020a */
[----:B---3--:R-:W-:-:S07]  /*0c70*/  DMUL R12, R12, R14 ;  /* 0x0000000e0c0c7228 */ /* 0x008fce0000000000 */
[----:B------:R1:W-:Y:S04]  /*0c80*/  REDG.E.ADD.F64.RN.STRONG.GPU desc[UR4][R16.64], R12 ;  /* 0x0000000c100079a6 */ /* 0x0003e8000c12ff04 */
[----:B------:R-:W2:Y:S04]  /*0c90*/  LDG.E R19, desc[UR4][R8.64+0x4] ;  /* 0x0000040408137981 */ /* 0x000ea8000c1e1900 */
[----:B------:R-:W3:Y:S01]  /*0ca0*/  LDG.E R21, desc[UR4][R2.64+0x4] ;  /* 0x0000040402157981 */ /* 0x000ee2000c1e1900 */
[----:B--2---:R-:W-:-:S03]  /*0cb0*/  IMAD.WIDE R18, R19, 0x8, R6 ;  /* 0x0000000813127825 */ /* 0x004fc600078e0206 */
[----:B------:R-:W2:Y:S04]  /*0cc0*/  LDG.E.64 R6, desc[UR4][R4.64+0x8] ;  /* 0x0000080404067981 */ /* 0x000ea8000c1e1b00 */
[----:B------:R-:W2:Y:S01]  /*0cd0*/  LDG.E.64 R18, desc[UR4][R18.64] ;  /* 0x0000000412127981 */ /* 0x000ea2000c1e1b00 */
[----:B---3--:R-:W-:Y:S01]  /*0ce0*/  IMAD.WIDE R10, R21, 0x8, R10 ;  /* 0x00000008150a7825 */ /* 0x008fe200078e020a */
[----:B--2---:R-:W-:-:S07]  /*0cf0*/  DMUL R6, R6, R18 ;  /* 0x0000001206067228 */ /* 0x004fce0000000000 */
[----:B------:R1:W-:Y:S01]  /*0d00*/  REDG.E.ADD.F64.RN.STRONG.GPU desc[UR4][R10.64], R6 ;  /* 0x000000060a0079a6 */ /* 0x0003e2000c12ff04 */
[----:B------:R-:W-:-:S07]  /*0d10*/  IADD3 R0, PT, PT, R0, 0x2, RZ ;  /* 0x0000000200007810 */ /* 0x000fce0007ffe0ff */
.L_x_6:
[----:B------:R-:W-:Y:S05]  /*0d20*/  BSYNC.RECONVERGENT B0 ;  /* 0x0000000000007941 */ /* 0x000fea0003800200 */
.L_x_5:
[----:B------:R-:W-:Y:S05]  /*0d30*/  @P1 EXIT ;  /* 0x000000000000194d */ /* 0x000fea0003800000 */
[----:B------:R-:W3:Y:S08]  /*0d40*/  LDC.64 R4, c[0x0][0x388] ;  /* 0x0000e200ff047b82 */ /* 0x000ef00000000a00 */
[----:B------:R-:W4:Y:S08]  /*0d50*/  LDC.64 R2, c[0x0][0x390] ;  /* 0x0000e400ff027b82 */ /* 0x000f300000000a00 */
[----:B-12---:R-:W1:Y:S01]  /*0d60*/  LDC.64 R6, c[0x0][0x398] ;  /* 0x0000e600ff067b82 */ /* 0x006e620000000a00 */
[----:B---3--:R-:W-:-:S07]  /*0d70*/  IMAD.WIDE R4, R0, 0x4, R4 ;  /* 0x0000000400047825 */ /* 0x008fce00078e0204 */
[----:B------:R-:W2:Y:S01]  /*0d80*/  LDC.64 R8, c[0x0][0x380] ;  /* 0x0000e000ff087b82 */ /* 0x000ea20000000a00 */
[----:B------:R-:W1:Y:S01]  /*0d90*/  LDG.E R5, desc[UR4][R4.64] ;  /* 0x0000000404057981 */ /* 0x000e62000c1e1900 */
[----:B----4-:R-:W-:-:S06]  /*0da0*/  IMAD.WIDE R2, R0, 0x8, R2 ;  /* 0x0000000800027825 */ /* 0x010fcc00078e0202 */
[----:B0-----:R-:W0:Y:S01]  /*0db0*/  LDC.64 R10, c[0x0][0x3a0] ;  /* 0x0000e800ff0a7b82 */ /* 0x001e220000000a00 */
[----:B------:R-:W3:Y:S01]  /*0dc0*/  LDG.E.64 R2, desc[UR4][R2.64] ;  /* 0x0000000402027981 */ /* 0x000ee2000c1e1b00 */
[----:B--2---:R-:W-:-:S06]  /*0dd0*/  IMAD.WIDE R8, R0, 0x4, R8 ;  /* 0x0000000400087825 */ /* 0x004fcc00078e0208 */
[----:B------:R-:W0:Y:S01]  /*0de0*/  LDG.E R9, desc[UR4][R8.64] ;  /* 0x0000000408097981 */ /* 0x000e22000c1e1900 */
[----:B-1----:R-:W-:-:S06]  /*0df0*/  IMAD.WIDE R6, R5, 0x8, R6 ;  /* 0x0000000805067825 */ /* 0x002fcc00078e0206 */
[----:B------:R-:W3:Y:S01]  /*0e00*/  LDG.E.64 R6, desc[UR4][R6.64] ;  /* 0x0000000406067981 */ /* 0x000ee2000c1e1b00 */
[----:B0-----:R-:W-:Y:S01]  /*0e10*/  IMAD.WIDE R10, R9, 0x8, R10 ;  /* 0x00000008090a7825 */ /* 0x001fe200078e020a */
[----:B---3--:R-:W-:-:S07]  /*0e20*/  DMUL R4, R2, R6 ;  /* 0x0000000602047228 */ /* 0x008fce0000000000 */
[----:B------:R-:W-:Y:S01]  /*0e30*/  REDG.E.ADD.F64.RN.STRONG.GPU desc[UR4][R10.64], R4 ;  /* 0x000000040a0079a6 */ /* 0x000fe2000c12ff04 */
[----:B------:R-:W-:Y:S05]  /*0e40*/  EXIT ;  /* 0x000000000000794d */ /* 0x000fea0003800000 */
.L_x_7:
[----:B------:R-:W-:-:S00]  /*0e50*/  BRA `(.L_x_7) ;  /* 0xfffffffc00fc7947 */ /* 0x000fc0000383ffff */
[----:B------:R-:W-:-:S00]  /*0e60*/  NOP ;  /* 0x0000000000007918 */ /* 0x000fc00000000000 */
        /* <DEDUP_REMOVED lines=9> */
.L_x_8:


//--------------------- .nv.shared.reserved.0     --------------------------
	.section	.nv.shared.reserved.0,"aw",@nobits
	.weak		__nv_reservedSMEM_offset_0_alias
	.size		__nv_reservedSMEM_offset_0_alias, 0, 64
	.other		__nv_reservedSMEM_offset_0_alias,@"STO_CUDA_RESERVED_SHARED STV_DEFAULT"
__nv_reservedSMEM_offset_0_alias:
	.zero		0
	.zero		64


//--------------------- .nv.constant0._Z4spmvPiS_PdS0_S0_iii --------------------------
	.section	.nv.constant0._Z4spmvPiS_PdS0_S0_iii,"a",@progbits
	.sectionflags	@""
	.align	4
.nv.constant0._Z4spmvPiS_PdS0_S0_iii:
	.zero		948


//--------------------- SYMBOLS --------------------------

	.type		.nv.reservedSmem.offset0,@object
	.size		.nv.reservedSmem.offset0,0x4
